//
// Generated by NVIDIA NVVM Compiler
//
// Compiler Build ID: CL-36424714
// Cuda compilation tools, release 13.0, V13.0.88
// Based on NVVM 20.0.0
//

.version 9.0
.target sm_100
.address_size 64

	// .globl	_Z19threed_mem_transferPii
.extern .func  (.param .b32 func_retval0) vprintf
(
	.param .b64 vprintf_param_0,
	.param .b64 vprintf_param_1
)
;
.global .align 1 .b8 $str[21] = {103, 105, 100, 58, 32, 37, 100, 44, 32, 118, 97, 108, 117, 101, 58, 32, 37, 100, 32, 10};

.visible .entry _Z19threed_mem_transferPii(
	.param .u64 .ptr .align 1 _Z19threed_mem_transferPii_param_0,
	.param .u32 _Z19threed_mem_transferPii_param_1
)
{
	.local .align 8 .b8 	__local_depot0[8];
	.reg .b64 	%SP;
	.reg .b64 	%SPL;
	.reg .pred 	%p<2>;
	.reg .b32 	%r<21>;
	.reg .b64 	%rd<9>;

	mov.u64 	%SPL, __local_depot0;
	cvta.local.u64 	%SP, %SPL;
	ld.param.u64 	%rd1, [_Z19threed_mem_transferPii_param_0];
	ld.param.u32 	%r2, [_Z19threed_mem_transferPii_param_1];
	mov.u32 	%r3, %tid.x;
	mov.u32 	%r4, %ntid.x;
	mov.u32 	%r5, %tid.y;
	mov.u32 	%r6, %tid.z;
	mov.u32 	%r7, %ntid.y;
	mov.u32 	%r8, %nctaid.x;
	mov.u32 	%r9, %ctaid.y;
	mov.u32 	%r10, %ntid.z;
	mov.u32 	%r11, %nctaid.y;
	mov.u32 	%r12, %ctaid.z;
	mul.lo.s32 	%r13, %r11, %r10;
	mad.lo.s32 	%r14, %r13, %r12, %r9;
	mul.lo.s32 	%r15, %r7, %r8;
	mad.lo.s32 	%r16, %r6, %r4, %r5;
	mad.lo.s32 	%r17, %r15, %r14, %r16;
	mad.lo.s32 	%r1, %r17, %r4, %r3;
	setp.ge.s32 	%p1, %r1, %r2;
	@%p1 bra 	$L__BB0_2;
	add.u64 	%rd2, %SP, 0;
	add.u64 	%rd3, %SPL, 0;
	cvta.to.global.u64 	%rd4, %rd1;
	mul.wide.s32 	%rd5, %r1, 4;
	add.s64 	%rd6, %rd4, %rd5;
	ld.global.u32 	%r18, [%rd6];
	st.local.v2.u32 	[%rd3], {%r1, %r18};
	mov.u64 	%rd7, $str;
	cvta.global.u64 	%rd8, %rd7;
	{ // callseq 0, 0
	.param .b64 param0;
	st.param.b64 	[param0], %rd8;
	.param .b64 param1;
	st.param.b64 	[param1], %rd2;
	.param .b32 retval0;
	call.uni (retval0), 
	vprintf, 
	(
	param0, 
	param1
	);
	ld.param.b32 	%r19, [retval0];
	} // callseq 0
$L__BB0_2:
	ret;

}


// ===== COMPILED SASS (sm_100) =====

	.target	sm_100

	.elftype	@"ET_EXEC"


//--------------------- .note.nv.tkinfo           --------------------------
	.section	.note.nv.tkinfo,"",@"SHT_NOTE"
	.sectionflags	@"SHF_NOTE_NV_TKINFO"
	.tkinfo
        /*0018*/ 	.word	0x00000002
        /*0030*/ 	.string	""
        /*0030*/ 	.string	"ptxas"
        /*0030*/ 	.string	"Cuda compilation tools, release 13.0, V13.0.88"
        /*0030*/ 	.string	"Build cuda_13.0.r13.0/compiler.36424714_0"
        /*0030*/ 	.string	"-arch sm_100 -m 64 "



//--------------------- .note.nv.cuinfo           --------------------------
	.section	.note.nv.cuinfo,"",@"SHT_NOTE"
	.sectionflags	@"SHF_NOTE_NV_CUINFO"
        /*0018*/ 	.short	0x0002
        /*001a*/ 	.short	0x0064
        /*001c*/ 	.short	0x0082
	.zero		2


//--------------------- .nv.info                  --------------------------
	.section	.nv.info,"",@"SHT_CUDA_INFO"
	.align	4


	//----- nvinfo : EIATTR_REGCOUNT
	.align		4
        /*0000*/ 	.byte	0x04, 0x2f
        /*0002*/ 	.short	(.L_2 - .L_1)
	.align		4
.L_1:
        /*0004*/ 	.word	index@(_Z19threed_mem_transferPii)
        /*0008*/ 	.word	0x00000018


	//----- nvinfo : EIATTR_FRAME_SIZE
	.align		4
.L_2:
        /*000c*/ 	.byte	0x04, 0x11
        /*000e*/ 	.short	(.L_4 - .L_3)
	.align		4
.L_3:
        /*0010*/ 	.word	index@(_Z19threed_mem_transferPii)
        /*0014*/ 	.word	0x00000008


	//----- nvinfo : EIATTR_MIN_STACK_SIZE
	.align		4
.L_4:
        /*0018*/ 	.byte	0x04, 0x12
        /*001a*/ 	.short	(.L_6 - .L_5)
	.align		4
.L_5:
        /*001c*/ 	.word	index@(_Z19threed_mem_transferPii)
        /*0020*/ 	.word	0x00000008
.L_6:


//--------------------- .nv.compat                --------------------------
	.section	.nv.compat,"",@"SHT_CUDA_COMPAT_INFO"
	.align	4
        /*0000*/ 	.byte	0x02, 0x09, 0x00, 0x00, 0x02, 0x02, 0x01, 0x00, 0x02, 0x05, 0x05, 0x00, 0x03, 0x07, 0x01, 0x01
        /*0010*/ 	.byte	0x02, 0x03, 0x00, 0x00, 0x02, 0x06, 0x01, 0x00, 0x04, 0x0b, 0x08, 0x00, 0x09, 0x00, 0x00, 0x00
        /*0020*/ 	.byte	0x00, 0x00, 0x00, 0x00


//--------------------- .nv.info._Z19threed_mem_transferPii --------------------------
	.section	.nv.info._Z19threed_mem_transferPii,"",@"SHT_CUDA_INFO"
	.sectionflags	@""
	.align	4


	//----- nvinfo : EIATTR_CUDA_API_VERSION
	.align		4
        /*0000*/ 	.byte	0x04, 0x37
        /*0002*/ 	.short	(.L_8 - .L_7)
.L_7:
        /*0004*/ 	.word	0x00000082


	//----- nvinfo : EIATTR_KPARAM_INFO
	.align		4
.L_8:
        /*0008*/ 	.byte	0x04, 0x17
        /*000a*/ 	.short	(.L_10 - .L_9)
.L_9:
        /*000c*/ 	.word	0x00000000
        /*0010*/ 	.short	0x0001
        /*0012*/ 	.short	0x0008
        /*0014*/ 	.byte	0x00, 0xf0, 0x11, 0x00


	//----- nvinfo : EIATTR_KPARAM_INFO
	.align		4
.L_10:
        /*0018*/ 	.byte	0x04, 0x17
        /*001a*/ 	.short	(.L_12 - .L_11)
.L_11:
        /*001c*/ 	.word	0x00000000
        /*0020*/ 	.short	0x0000
        /*0022*/ 	.short	0x0000
        /*0024*/ 	.byte	0x00, 0xf5, 0x21, 0x00


	//----- nvinfo : EIATTR_SPARSE_MMA_MASK
	.align		4
.L_12:
        /*0028*/ 	.byte	0x03, 0x50
        /*002a*/ 	.short	0x0000


	//----- nvinfo : EIATTR_MAXREG_COUNT
	.align		4
        /*002c*/ 	.byte	0x03, 0x1b
        /*002e*/ 	.short	0x00ff


	//----- nvinfo : EIATTR_EXTERNS
	.align		4
        /*0030*/ 	.byte	0x04, 0x0f
        /*0032*/ 	.short	(.L_14 - .L_13)


	//   ....[0]....
	.align		4
.L_13:
        /*0034*/ 	.word	index@(vprintf)


	//----- nvinfo : EIATTR_MERCURY_ISA_VERSION
	.align		4
.L_14:
        /*0038*/ 	.byte	0x03, 0x5f
        /*003a*/ 	.short	0x0101


	//----- nvinfo : EIATTR_VRC_CTA_INIT_COUNT
	.align		4
        /*003c*/ 	.byte	0x02, 0x4a
	.zero		1
	.zero		1


	//----- nvinfo : EIATTR_SYSCALL_OFFSETS
	.align		4
        /*0040*/ 	.byte	0x04, 0x46
        /*0042*/ 	.short	(.L_16 - .L_15)


	//   ....[0]....
.L_15:
        /*0044*/ 	.word	0x00000240


	//----- nvinfo : EIATTR_EXIT_INSTR_OFFSETS
	.align		4
.L_16:
        /*0048*/ 	.byte	0x04, 0x1c
        /*004a*/ 	.short	(.L_18 - .L_17)


	//   ....[0]....
.L_17:
        /*004c*/ 	.word	0x00000180


	//   ....[1]....
        /*0050*/ 	.word	0x00000250


	//----- nvinfo : EIATTR_CRS_STACK_SIZE
	.align		4
.L_18:
        /*0054*/ 	.byte	0x04, 0x1e
        /*0056*/ 	.short	(.L_20 - .L_19)
.L_19:
        /*0058*/ 	.word	0x00000000


	//----- nvinfo : EIATTR_CBANK_PARAM_SIZE
	.align		4
.L_20:
        /*005c*/ 	.byte	0x03, 0x19
        /*005e*/ 	.short	0x000c


	//----- nvinfo : EIATTR_PARAM_CBANK
	.align		4
        /*0060*/ 	.byte	0x04, 0x0a
        /*0062*/ 	.short	(.L_22 - .L_21)
	.align		4
.L_21:
        /*0064*/ 	.word	index@(.nv.constant0._Z19threed_mem_transferPii)
        /*0068*/ 	.short	0x0380
        /*006a*/ 	.short	0x000c


	//----- nvinfo : EIATTR_SW_WAR
	.align		4
.L_22:
        /*006c*/ 	.byte	0x04, 0x36
        /*006e*/ 	.short	(.L_24 - .L_23)
.L_23:
        /*0070*/ 	.word	0x00000008
.L_24:


//--------------------- .nv.callgraph             --------------------------
	.section	.nv.callgraph,"",@"SHT_CUDA_CALLGRAPH"
	.align	4
	.sectionentsize	8
	.align		4
        /*0000*/ 	.word	0x00000000
	.align		4
        /*0004*/ 	.word	0xffffffff
	.align		4
        /*0008*/ 	.word	index@(_Z19threed_mem_transferPii)
	.align		4
        /*000c*/ 	.word	index@(vprintf)
	.align		4
        /*0010*/ 	.word	0x00000000
	.align		4
        /*0014*/ 	.word	0xfffffffe
	.align		4
        /*0018*/ 	.word	0x00000000
	.align		4
        /*001c*/ 	.word	0xfffffffd
	.align		4
        /*0020*/ 	.word	0x00000000
	.align		4
        /*0024*/ 	.word	0xfffffffc


//--------------------- .nv.constant4             --------------------------
	.section	.nv.constant4,"a",@progbits
	.align	8
	.align		8
.nv.constant4:
        /*0000*/ 	.dword	vprintf
	.align		8
        /*0008*/ 	.dword	$str


//--------------------- .text._Z19threed_mem_transferPii --------------------------
	.section	.text._Z19threed_mem_transferPii,"ax",@progbits
	.align	128
        .global         _Z19threed_mem_transferPii
        .type           _Z19threed_mem_transferPii,@function
        .size           _Z19threed_mem_transferPii,(.L_x_2 - _Z19threed_mem_transferPii)
        .other          _Z19threed_mem_transferPii,@"STO_CUDA_ENTRY STV_DEFAULT"
_Z19threed_mem_transferPii:
.text._Z19threed_mem_transferPii:
[----:B------:R-:W0:Y:S01]  /*0000*/  LDC R1, c[0x0][0x37c] ;  /* 0x0000df00ff017b82 */ /* 0x000e220000000800 */
[----:B------:R-:W1:Y:S01]  /*0010*/  LDCU UR6, c[0x0][0x2fc] ;  /* 0x00005f80ff0677ac */ /* 0x000e620008000800 */
[----:B------:R-:W2:Y:S06]  /*0020*/  S2R R3, SR_TID.Y ;  /* 0x0000000000037919 */ /* 0x000eac0000002200 */
[----:B------:R-:W3:Y:S01]  /*0030*/  S2UR UR8, SR_CTAID.Y ;  /* 0x00000000000879c3 */ /* 0x000ee20000002600 */
[----:B0-----:R-:W-:Y:S01]  /*0040*/  IADD3 R1, PT, PT, R1, -0x8, RZ ;  /* 0xfffffff801017810 */ /* 0x001fe20007ffe0ff */
[----:B------:R-:W2:Y:S01]  /*0050*/  LDCU UR7, c[0x0][0x360] ;  /* 0x00006c00ff0777ac */ /* 0x000ea20008000800 */
[----:B------:R-:W2:Y:S01]  /*0060*/  S2R R2, SR_TID.Z ;  /* 0x0000000000027919 */ /* 0x000ea20000002300 */
[----:B------:R-:W0:Y:S01]  /*0070*/  LDCU UR4, c[0x0][0x364] ;  /* 0x00006c80ff0477ac */ /* 0x000e220008000800 */
[----:B------:R-:W3:Y:S01]  /*0080*/  S2R R7, SR_CTAID.Z ;  /* 0x0000000000077919 */ /* 0x000ee20000002700 */
[----:B------:R-:W0:Y:S01]  /*0090*/  LDCU UR5, c[0x0][0x370] ;  /* 0x00006e00ff0577ac */ /* 0x000e220008000800 */
[----:B------:R-:W4:Y:S01]  /*00a0*/  S2R R5, SR_TID.X ;  /* 0x0000000000057919 */ /* 0x000f220000002100 */
[----:B------:R-:W5:Y:S01]  /*00b0*/  LDCU UR9, c[0x0][0x368] ;  /* 0x00006d00ff0977ac */ /* 0x000f620008000800 */
[----:B------:R-:W5:Y:S01]  /*00c0*/  LDC R0, c[0x0][0x374] ;  /* 0x0000dd00ff007b82 */ /* 0x000f620000000800 */
[----:B------:R-:W1:Y:S01]  /*00d0*/  LDCU UR10, c[0x0][0x388] ;  /* 0x00007100ff0a77ac */ /* 0x000e620008000800 */
[----:B0-----:R-:W-:Y:S01]  /*00e0*/  UIMAD UR4, UR4, UR5, URZ ;  /* 0x00000005040472a4 */ /* 0x001fe2000f8e02ff */
[----:B------:R-:W0:Y:S01]  /*00f0*/  LDCU UR5, c[0x0][0x2f8] ;  /* 0x00005f00ff0577ac */ /* 0x000e220008000800 */
[----:B--2---:R-:W-:-:S02]  /*0100*/  IMAD R3, R2, UR7, R3 ;  /* 0x0000000702037c24 */ /* 0x004fc4000f8e0203 */
[----:B-----5:R-:W-:-:S04]  /*0110*/  IMAD R0, R0, UR9, RZ ;  /* 0x0000000900007c24 */ /* 0x020fc8000f8e02ff */
[----:B---3--:R-:W-:-:S04]  /*0120*/  IMAD R0, R0, R7, UR8 ;  /* 0x0000000800007e24 */ /* 0x008fc8000f8e0207 */
[----:B------:R-:W-:Y:S01]  /*0130*/  IMAD R0, R0, UR4, R3 ;  /* 0x0000000400007c24 */ /* 0x000fe2000f8e0203 */
[----:B0-----:R-:W-:-:S03]  /*0140*/  IADD3 R6, P1, PT, R1, UR5, RZ ;  /* 0x0000000501067c10 */ /* 0x001fc6000ff3e0ff */
[----:B----4-:R-:W-:Y:S01]  /*0150*/  IMAD R2, R0, UR7, R5 ;  /* 0x0000000700027c24 */ /* 0x010fe2000f8e0205 */
[----:B-1----:R-:W-:-:S04]  /*0160*/  IADD3.X R7, PT, PT, RZ, UR6, RZ, P1, !PT ;  /* 0x00000006ff077c10 */ /* 0x002fc80008ffe4ff */
[----:B------:R-:W-:-:S13]  /*0170*/  ISETP.GE.AND P0, PT, R2, UR10, PT ;  /* 0x0000000a02007c0c */ /* 0x000fda000bf06270 */
[----:B------:R-:W-:Y:S05]  /*0180*/  @P0 EXIT ;  /* 0x000000000000094d */ /* 0x000fea0003800000 */
[----:B------:R-:W0:Y:S01]  /*0190*/  LDC.64 R8, c[0x0][0x380] ;  /* 0x0000e000ff087b82 */ /* 0x000e220000000a00 */
[----:B------:R-:W1:Y:S01]  /*01a0*/  LDCU.64 UR4, c[0x0][0x358] ;  /* 0x00006b00ff0477ac */ /* 0x000e620008000a00 */
[----:B0-----:R-:W-:-:S05]  /*01b0*/  IMAD.WIDE R8, R2, 0x4, R8 ;  /* 0x0000000402087825 */ /* 0x001fca00078e0208 */
[----:B-1----:R-:W2:Y:S01]  /*01c0*/  LDG.E R3, desc[UR4][R8.64] ;  /* 0x0000000408037981 */ /* 0x002ea2000c1e1900 */
[----:B------:R-:W-:Y:S01]  /*01d0*/  MOV R0, 0x0 ;  /* 0x0000000000007802 */ /* 0x000fe20000000f00 */
[----:B------:R-:W0:Y:S03]  /*01e0*/  LDCU.64 UR4, c[0x4][0x8] ;  /* 0x01000100ff0477ac */ /* 0x000e260008000a00 */
[----:B------:R1:W3:Y:S01]  /*01f0*/  LDC.64 R10, c[0x4][R0] ;  /* 0x01000000000a7b82 */ /* 0x0002e20000000a00 */
[----:B0-----:R-:W-:Y:S02]  /*0200*/  MOV R4, UR4 ;  /* 0x0000000400047c02 */ /* 0x001fe40008000f00 */
[----:B------:R-:W-:Y:S01]  /*0210*/  MOV R5, UR5 ;  /* 0x0000000500057c02 */ /* 0x000fe20008000f00 */
[----:B--23--:R1:W-:Y:S06]  /*0220*/  STL.64 [R1], R2 ;  /* 0x0000000201007387 */ /* 0x00c3ec0000100a00 */
[----:B------:R-:W-:-:S07]  /*0230*/  LEPC R20, `(.L_x_0) ;  /* 0x000000001014794e */ /* 0x000fce0000000000 */
[----:B-1----:R-:W-:Y:S05]  /*0240*/  CALL.ABS.NOINC R10 ;  /* 0x000000000a007343 */ /* 0x002fea0003c00000 */
.L_x_0:
[----:B------:R-:W-:Y:S05]  /*0250*/  EXIT ;  /* 0x000000000000794d */ /* 0x000fea0003800000 */
.L_x_1:
[----:B------:R-:W-:-:S00]  /*0260*/  BRA `(.L_x_1) ;  /* 0xfffffffc00fc7947 */ /* 0x000fc0000383ffff */
[----:B------:R-:W-:-:S00]  /*0270*/  NOP ;  /* 0x0000000000007918 */ /* 0x000fc00000000000 */
        /* <DEDUP_REMOVED lines=8> */
.L_x_2:


//--------------------- .nv.global.init           --------------------------
	.section	.nv.global.init,"aw",@progbits
.nv.global.init:
	.type		$str,@object
	.size		$str,(.L_0 - $str)
$str:
        /*0000*/ 	.byte	0x67, 0x69, 0x64, 0x3a, 0x20, 0x25, 0x64, 0x2c, 0x20, 0x76, 0x61, 0x6c, 0x75, 0x65, 0x3a, 0x20
        /*0010*/ 	.byte	0x25, 0x64, 0x20, 0x0a, 0x00
.L_0:


//--------------------- .nv.shared.reserved.0     --------------------------
	.section	.nv.shared.reserved.0,"aw",@nobits
	.weak		__nv_reservedSMEM_offset_0_alias
	.size		__nv_reservedSMEM_offset_0_alias, 0, 64
	.other		__nv_reservedSMEM_offset_0_alias,@"STO_CUDA_RESERVED_SHARED STV_DEFAULT"
__nv_reservedSMEM_offset_0_alias:
	.zero		0
	.zero		64


//--------------------- .nv.constant0._Z19threed_mem_transferPii --------------------------
	.section	.nv.constant0._Z19threed_mem_transferPii,"a",@progbits
	.sectionflags	@""
	.align	4
.nv.constant0._Z19threed_mem_transferPii:
	.zero		908


//--------------------- SYMBOLS --------------------------

	.type		.nv.reservedSmem.offset0,@object
	.size		.nv.reservedSmem.offset0,0x4
	.type		vprintf,@function
